	.headerflags	@"EF_CUDA_TEXMODE_UNIFIED EF_CUDA_64BIT_ADDRESS EF_CUDA_ACCELERATORS EF_CUDA_SM90 EF_CUDA_VIRTUAL_SM(EF_CUDA_SM90)"
	.elftype	@"ET_EXEC"


//--------------------- .nv.info                  --------------------------
	.section	.nv.info,"",@"SHT_CUDA_INFO"
	.align	4


	//----- nvinfo : EIATTR_REGCOUNT
	.align		4
        /*0000*/ 	.byte	0x04, 0x2f
        /*0002*/ 	.short	(.L_3 - .L_2)
	.align		4
.L_2:
        /*0004*/ 	.word	index@(triton_poi_fused__native_batch_norm_legit_no_training_add_convolution_relu_12)
        /*0008*/ 	.word	0x0000001e


	//----- nvinfo : EIATTR_MIN_STACK_SIZE
	.align		4
.L_3:
        /*000c*/ 	.byte	0x04, 0x12
        /*000e*/ 	.short	(.L_5 - .L_4)
	.align		4
.L_4:
        /*0010*/ 	.word	index@(triton_poi_fused__native_batch_norm_legit_no_training_add_convolution_relu_12)
        /*0014*/ 	.word	0x00000000


	//----- nvinfo : EIATTR_FRAME_SIZE
	.align		4
.L_5:
        /*0018*/ 	.byte	0x04, 0x11
        /*001a*/ 	.short	(.L_7 - .L_6)
	.align		4
.L_6:
        /*001c*/ 	.word	index@(triton_poi_fused__native_batch_norm_legit_no_training_add_convolution_relu_12)
        /*0020*/ 	.word	0x00000000


	//----- nvinfo : EIATTR_MIN_STACK_SIZE
	.align		4
.L_7:
        /*0024*/ 	.byte	0x04, 0x12
        /*0026*/ 	.short	(.L_9 - .L_8)
	.align		4
.L_8:
        /*0028*/ 	.word	index@(triton_poi_fused__native_batch_norm_legit_no_training_add_convolution_relu_12)
        /*002c*/ 	.word	0x00000000
.L_9:


//--------------------- .nv.info.triton_poi_fused__native_batch_norm_legit_no_training_add_convolution_relu_12 --------------------------
	.section	.nv.info.triton_poi_fused__native_batch_norm_legit_no_training_add_convolution_relu_12,"",@"SHT_CUDA_INFO"
	.sectionflags	@""
	.align	4


	//----- nvinfo : EIATTR_CUDA_API_VERSION
	.align		4
        /*0000*/ 	.byte	0x04, 0x37
        /*0002*/ 	.short	(.L_11 - .L_10)
.L_10:
        /*0004*/ 	.word	0x0000007c


	//----- nvinfo : EIATTR_KPARAM_INFO
	.align		4
.L_11:
        /*0008*/ 	.byte	0x04, 0x17
        /*000a*/ 	.short	(.L_13 - .L_12)
.L_12:
        /*000c*/ 	.word	0x00000000
        /*0010*/ 	.short	0x000c
        /*0012*/ 	.short	0x0060
        /*0014*/ 	.byte	0x00, 0xf0, 0x11, 0x00


	//----- nvinfo : EIATTR_KPARAM_INFO
	.align		4
.L_13:
        /*0018*/ 	.byte	0x04, 0x17
        /*001a*/ 	.short	(.L_15 - .L_14)
.L_14:
        /*001c*/ 	.word	0x00000000
        /*0020*/ 	.short	0x000b
        /*0022*/ 	.short	0x0058
        /*0024*/ 	.byte	0x00, 0xf4, 0x21, 0x00


	//----- nvinfo : EIATTR_KPARAM_INFO
	.align		4
.L_15:
        /*0028*/ 	.byte	0x04, 0x17
        /*002a*/ 	.short	(.L_17 - .L_16)
.L_16:
        /*002c*/ 	.word	0x00000000
        /*0030*/ 	.short	0x000a
        /*0032*/ 	.short	0x0050
        /*0034*/ 	.byte	0x00, 0xf4, 0x21, 0x00


	//----- nvinfo : EIATTR_KPARAM_INFO
	.align		4
.L_17:
        /*0038*/ 	.byte	0x04, 0x17
        /*003a*/ 	.short	(.L_19 - .L_18)
.L_18:
        /*003c*/ 	.word	0x00000000
        /*0040*/ 	.short	0x0009
        /*0042*/ 	.short	0x0048
        /*0044*/ 	.byte	0x00, 0xf4, 0x21, 0x00


	//----- nvinfo : EIATTR_KPARAM_INFO
	.align		4
.L_19:
        /*0048*/ 	.byte	0x04, 0x17
        /*004a*/ 	.short	(.L_21 - .L_20)
.L_20:
        /*004c*/ 	.word	0x00000000
        /*0050*/ 	.short	0x0008
        /*0052*/ 	.short	0x0040
        /*0054*/ 	.byte	0x00, 0xf4, 0x21, 0x00


	//----- nvinfo : EIATTR_KPARAM_INFO
	.align		4
.L_21:
        /*0058*/ 	.byte	0x04, 0x17
        /*005a*/ 	.short	(.L_23 - .L_22)
.L_22:
        /*005c*/ 	.word	0x00000000
        /*0060*/ 	.short	0x0007
        /*0062*/ 	.short	0x0038
        /*0064*/ 	.byte	0x00, 0xf4, 0x21, 0x00


	//----- nvinfo : EIATTR_KPARAM_INFO
	.align		4
.L_23:
        /*0068*/ 	.byte	0x04, 0x17
        /*006a*/ 	.short	(.L_25 - .L_24)
.L_24:
        /*006c*/ 	.word	0x00000000
        /*0070*/ 	.short	0x0006
        /*0072*/ 	.short	0x0030
        /*0074*/ 	.byte	0x00, 0xf4, 0x21, 0x00


	//----- nvinfo : EIATTR_KPARAM_INFO
	.align		4
.L_25:
        /*0078*/ 	.byte	0x04, 0x17
        /*007a*/ 	.short	(.L_27 - .L_26)
.L_26:
        /*007c*/ 	.word	0x00000000
        /*0080*/ 	.short	0x0005
        /*0082*/ 	.short	0x0028
        /*0084*/ 	.byte	0x00, 0xf4, 0x21, 0x00


	//----- nvinfo : EIATTR_KPARAM_INFO
	.align		4
.L_27:
        /*0088*/ 	.byte	0x04, 0x17
        /*008a*/ 	.short	(.L_29 - .L_28)
.L_28:
        /*008c*/ 	.word	0x00000000
        /*0090*/ 	.short	0x0004
        /*0092*/ 	.short	0x0020
        /*0094*/ 	.byte	0x00, 0xf4, 0x21, 0x00


	//----- nvinfo : EIATTR_KPARAM_INFO
	.align		4
.L_29:
        /*0098*/ 	.byte	0x04, 0x17
        /*009a*/ 	.short	(.L_31 - .L_30)
.L_30:
        /*009c*/ 	.word	0x00000000
        /*00a0*/ 	.short	0x0003
        /*00a2*/ 	.short	0x0018
        /*00a4*/ 	.byte	0x00, 0xf4, 0x21, 0x00


	//----- nvinfo : EIATTR_KPARAM_INFO
	.align		4
.L_31:
        /*00a8*/ 	.byte	0x04, 0x17
        /*00aa*/ 	.short	(.L_33 - .L_32)
.L_32:
        /*00ac*/ 	.word	0x00000000
        /*00b0*/ 	.short	0x0002
        /*00b2*/ 	.short	0x0010
        /*00b4*/ 	.byte	0x00, 0xf4, 0x21, 0x00


	//----- nvinfo : EIATTR_KPARAM_INFO
	.align		4
.L_33:
        /*00b8*/ 	.byte	0x04, 0x17
        /*00ba*/ 	.short	(.L_35 - .L_34)
.L_34:
        /*00bc*/ 	.word	0x00000000
        /*00c0*/ 	.short	0x0001
        /*00c2*/ 	.short	0x0008
        /*00c4*/ 	.byte	0x00, 0xf4, 0x21, 0x00


	//----- nvinfo : EIATTR_KPARAM_INFO
	.align		4
.L_35:
        /*00c8*/ 	.byte	0x04, 0x17
        /*00ca*/ 	.short	(.L_37 - .L_36)
.L_36:
        /*00cc*/ 	.word	0x00000000
        /*00d0*/ 	.short	0x0000
        /*00d2*/ 	.short	0x0000
        /*00d4*/ 	.byte	0x00, 0xf4, 0x21, 0x00


	//----- nvinfo : EIATTR_SPARSE_MMA_MASK
	.align		4
.L_37:
        /*00d8*/ 	.byte	0x03, 0x50
        /*00da*/ 	.short	0x0000


	//----- nvinfo : EIATTR_MAXREG_COUNT
	.align		4
        /*00dc*/ 	.byte	0x03, 0x1b
        /*00de*/ 	.short	0x00ff


	//----- nvinfo : EIATTR_EXIT_INSTR_OFFSETS
	.align		4
        /*00e0*/ 	.byte	0x04, 0x1c
        /*00e2*/ 	.short	(.L_39 - .L_38)


	//   ....[0]....
.L_38:
        /*00e4*/ 	.word	0x000005d0


	//----- nvinfo : EIATTR_REQNTID
	.align		4
.L_39:
        /*00e8*/ 	.byte	0x04, 0x10
        /*00ea*/ 	.short	(.L_41 - .L_40)
.L_40:
        /*00ec*/ 	.word	0x00000080
        /*00f0*/ 	.word	0x00000001
        /*00f4*/ 	.word	0x00000001


	//----- nvinfo : EIATTR_CBANK_PARAM_SIZE
	.align		4
.L_41:
        /*00f8*/ 	.byte	0x03, 0x19
        /*00fa*/ 	.short	0x0064


	//----- nvinfo : EIATTR_PARAM_CBANK
	.align		4
        /*00fc*/ 	.byte	0x04, 0x0a
        /*00fe*/ 	.short	(.L_43 - .L_42)
	.align		4
.L_42:
        /*0100*/ 	.word	index@(.nv.constant0.triton_poi_fused__native_batch_norm_legit_no_training_add_convolution_relu_12)
        /*0104*/ 	.short	0x0210
        /*0106*/ 	.short	0x0064


	//----- nvinfo : EIATTR_SW_WAR
	.align		4
.L_43:
        /*0108*/ 	.byte	0x04, 0x36
        /*010a*/ 	.short	(.L_45 - .L_44)
.L_44:
        /*010c*/ 	.word	0x00000008
.L_45:


//--------------------- .nv.callgraph             --------------------------
	.section	.nv.callgraph,"",@"SHT_CUDA_CALLGRAPH"
	.align	4
	.sectionentsize	8
	.align		4
        /*0000*/ 	.word	0x00000000
	.align		4
        /*0004*/ 	.word	0xffffffff
	.align		4
        /*0008*/ 	.word	0x00000000
	.align		4
        /*000c*/ 	.word	0xfffffffe
	.align		4
        /*0010*/ 	.word	0x00000000
	.align		4
        /*0014*/ 	.word	0xfffffffd
	.align		4
        /*0018*/ 	.word	0x00000000
	.align		4
        /*001c*/ 	.word	0xfffffffc


//--------------------- .nv.constant4             --------------------------
	.section	.nv.constant4,"a",@progbits
	.align	8
	.align		8
.nv.constant4:
        /*0000*/ 	.dword	_$_str
	.align		8
        /*0008*/ 	.dword	_$_str_$_2


//--------------------- .text.triton_poi_fused__native_batch_norm_legit_no_training_add_convolution_relu_12 --------------------------
	.section	.text.triton_poi_fused__native_batch_norm_legit_no_training_add_convolution_relu_12,"ax",@progbits
	.align	128
        .global         triton_poi_fused__native_batch_norm_legit_no_training_add_convolution_relu_12
        .type           triton_poi_fused__native_batch_norm_legit_no_training_add_convolution_relu_12,@function
        .size           triton_poi_fused__native_batch_norm_legit_no_training_add_convolution_relu_12,(.L_x_1 - triton_poi_fused__native_batch_norm_legit_no_training_add_convolution_relu_12)
        .other          triton_poi_fused__native_batch_norm_legit_no_training_add_convolution_relu_12,@"STO_CUDA_ENTRY STV_DEFAULT"
triton_poi_fused__native_batch_norm_legit_no_training_add_convolution_relu_12:
.text.triton_poi_fused__native_batch_norm_legit_no_training_add_convolution_relu_12:
[----:B------:R-:W-:Y:S01]  /*0000*/  LDC R1, c[0x0][0x28] ;  /* 0x00000a00ff017b82 */ /* 0x000fe20000000800 */
[----:B------:R-:W1:Y:S07]  /*0010*/  S2R R0, SR_TID.X ;  /* 0x0000000000007919 */ /* 0x000e6e0000002100 */
[----:B------:R-:W2:Y:S01]  /*0020*/  LDC.64 R8, c[0x0][0x258] ;  /* 0x00009600ff087b82 */ /* 0x000ea20000000a00 */
[----:B------:R-:W-:Y:S01]  /*0030*/  ULDC.64 UR4, c[0x0][0x208] ;  /* 0x0000820000047ab9 */ /* 0x000fe20000000a00 */
[----:B------:R-:W3:Y:S06]  /*0040*/  S2R R3, SR_CTAID.X ;  /* 0x0000000000037919 */ /* 0x000eec0000002500 */
[----:B------:R-:W4:Y:S08]  /*0050*/  LDC.64 R24, c[0x0][0x220] ;  /* 0x00008800ff187b82 */ /* 0x000f300000000a00 */
[----:B------:R-:W5:Y:S08]  /*0060*/  LDC.64 R26, c[0x0][0x210] ;  /* 0x00008400ff1a7b82 */ /* 0x000f700000000a00 */
[----:B------:R-:W4:Y:S01]  /*0070*/  LDC.64 R22, c[0x0][0x250] ;  /* 0x00009400ff167b82 */ /* 0x000f220000000a00 */
[----:B-1----:R-:W-:-:S07]  /*0080*/  SHF.L.U32 R0, R0, 0x1, RZ ;  /* 0x0000000100007819 */ /* 0x002fce00000006ff */
[----:B------:R-:W1:Y:S01]  /*0090*/  LDC.64 R20, c[0x0][0x228] ;  /* 0x00008a00ff147b82 */ /* 0x000e620000000a00 */
[----:B---3--:R-:W-:Y:S02]  /*00a0*/  SHF.R.S32.HI R5, RZ, 0x17, R3 ;  /* 0x00000017ff057819 */ /* 0x008fe40000011403 */
[----:B------:R-:W-:Y:S02]  /*00b0*/  LOP3.LUT R0, R0, 0xfe, RZ, 0xc0, !PT ;  /* 0x000000fe00007812 */ /* 0x000fe400078ec0ff */
[----:B------:R-:W-:-:S03]  /*00c0*/  SGXT R5, R5, 0x1 ;  /* 0x000000010505781a */ /* 0x000fc60000000200 */
[----:B------:R-:W3:Y:S01]  /*00d0*/  LDC.64 R14, c[0x0][0x248] ;  /* 0x00009200ff0e7b82 */ /* 0x000ee20000000a00 */
[----:B------:R-:W-:-:S04]  /*00e0*/  LEA R16, R3, R0, 0x8 ;  /* 0x0000000003107211 */ /* 0x000fc800078e40ff */
[----:B------:R-:W-:-:S03]  /*00f0*/  LEA.HI R5, R5, R16, RZ, 0x4 ;  /* 0x0000001005057211 */ /* 0x000fc600078f20ff */
[----:B------:R-:W1:Y:S01]  /*0100*/  LDC.64 R2, c[0x0][0x230] ;  /* 0x00008c00ff027b82 */ /* 0x000e620000000a00 */
[--C-:B------:R-:W-:Y:S02]  /*0110*/  SHF.R.S32.HI R19, RZ, 0x4, R5.reuse ;  /* 0x00000004ff137819 */ /* 0x100fe40000011405 */
[----:B------:R-:W-:-:S04]  /*0120*/  SHF.R.S32.HI R0, RZ, 0x1f, R5 ;  /* 0x0000001fff007819 */ /* 0x000fc80000011405 */
[----:B------:R-:W-:Y:S01]  /*0130*/  LEA.HI R0, R0, R19, RZ, 0x6 ;  /* 0x0000001300007211 */ /* 0x000fe200078f30ff */
[----:B------:R-:W3:Y:S03]  /*0140*/  LDC.64 R12, c[0x0][0x238] ;  /* 0x00008e00ff0c7b82 */ /* 0x000ee60000000a00 */
[----:B------:R-:W-:-:S04]  /*0150*/  LOP3.LUT R0, R0, 0xffffffc0, RZ, 0xc0, !PT ;  /* 0xffffffc000007812 */ /* 0x000fc800078ec0ff */
[----:B------:R-:W-:Y:S01]  /*0160*/  IADD3 R19, R19, -R0, RZ ;  /* 0x8000000013137210 */ /* 0x000fe20007ffe0ff */
[----:B------:R-:W3:Y:S04]  /*0170*/  LDC.64 R10, c[0x0][0x260] ;  /* 0x00009800ff0a7b82 */ /* 0x000ee80000000a00 */
[----:B--2---:R-:W-:-:S04]  /*0180*/  IMAD.WIDE R8, R19, 0x4, R8 ;  /* 0x0000000413087825 */ /* 0x004fc800078e0208 */
[C---:B01----:R-:W-:Y:S01]  /*0190*/  IMAD.WIDE R2, R19.reuse, 0x4, R2 ;  /* 0x0000000413027825 */ /* 0x043fe200078e0202 */
[----:B------:R-:W2:Y:S01]  /*01a0*/  LDG.E.EL R17, desc[UR4][R8.64] ;  /* 0x0000000408117981 */ /* 0x000ea2000c2e1900 */
[----:B------:R-:W0:Y:S03]  /*01b0*/  LDC.64 R6, c[0x0][0x240] ;  /* 0x00009000ff067b82 */ /* 0x000e260000000a00 */
[----:B------:R5:W2:Y:S05]  /*01c0*/  LDG.E.EL R0, desc[UR4][R2.64] ;  /* 0x0000000402007981 */ /* 0x000aaa000c2e1900 */
[----:B------:R-:W1:Y:S01]  /*01d0*/  LDC.64 R4, c[0x0][0x268] ;  /* 0x00009a00ff047b82 */ /* 0x000e620000000a00 */
[----:B----4-:R-:W-:-:S04]  /*01e0*/  IMAD.WIDE R24, R19, 0x4, R24 ;  /* 0x0000000413187825 */ /* 0x010fc800078e0218 */
[C---:B-----5:R-:W-:Y:S01]  /*01f0*/  IMAD.WIDE R2, R16.reuse, 0x4, R26 ;  /* 0x0000000410027825 */ /* 0x060fe200078e021a */
[----:B------:R-:W4:Y:S03]  /*0200*/  LDG.E.EL R18, desc[UR4][R24.64] ;  /* 0x0000000418127981 */ /* 0x000f26000c2e1900 */
[C---:B------:R-:W-:Y:S01]  /*0210*/  IMAD.WIDE R22, R19.reuse, 0x4, R22 ;  /* 0x0000000413167825 */ /* 0x040fe200078e0216 */
[----:B------:R-:W4:Y:S03]  /*0220*/  LDG.E.64 R8, desc[UR4][R2.64] ;  /* 0x0000000402087981 */ /* 0x000f26000c1e1b00 */
[----:B------:R-:W-:Y:S02]  /*0230*/  IMAD.WIDE R20, R19, 0x4, R20 ;  /* 0x0000000413147825 */ /* 0x000fe400078e0214 */
[----:B------:R-:W5:Y:S02]  /*0240*/  LDG.E.EL R22, desc[UR4][R22.64] ;  /* 0x0000000416167981 */ /* 0x000f64000c2e1900 */
[----:B---3--:R-:W-:-:S02]  /*0250*/  IMAD.WIDE R14, R16, 0x4, R14 ;  /* 0x00000004100e7825 */ /* 0x008fc400078e020e */
[----:B------:R-:W3:Y:S02]  /*0260*/  LDG.E.EL R20, desc[UR4][R20.64] ;  /* 0x0000000414147981 */ /* 0x000ee4000c2e1900 */
[C---:B------:R-:W-:Y:S02]  /*0270*/  IMAD.WIDE R12, R19.reuse, 0x4, R12 ;  /* 0x00000004130c7825 */ /* 0x040fe400078e020c */
[----:B------:R-:W5:Y:S02]  /*0280*/  LDG.E.64 R14, desc[UR4][R14.64] ;  /* 0x000000040e0e7981 */ /* 0x000f64000c1e1b00 */
[C---:B------:R-:W-:Y:S02]  /*0290*/  IMAD.WIDE R10, R19.reuse, 0x4, R10 ;  /* 0x00000004130a7825 */ /* 0x040fe400078e020a */
[----:B------:R-:W3:Y:S02]  /*02a0*/  LDG.E.EL R12, desc[UR4][R12.64] ;  /* 0x000000040c0c7981 */ /* 0x000ee4000c2e1900 */
[----:B0-----:R-:W-:-:S02]  /*02b0*/  IMAD.WIDE R6, R19, 0x4, R6 ;  /* 0x0000000413067825 */ /* 0x001fc400078e0206 */
[----:B------:R-:W3:Y:S02]  /*02c0*/  LDG.E.EL R10, desc[UR4][R10.64] ;  /* 0x000000040a0a7981 */ /* 0x000ee4000c2e1900 */
[----:B-1----:R-:W-:Y:S02]  /*02d0*/  IMAD.WIDE R4, R19, 0x4, R4 ;  /* 0x0000000413047825 */ /* 0x002fe400078e0204 */
[----:B------:R0:W3:Y:S04]  /*02e0*/  LDG.E.EL R7, desc[UR4][R6.64] ;  /* 0x0000000406077981 */ /* 0x0000e8000c2e1900 */
[----:B------:R1:W3:Y:S01]  /*02f0*/  LDG.E.EL R19, desc[UR4][R4.64] ;  /* 0x0000000404137981 */ /* 0x0002e2000c2e1900 */
[----:B0-----:R-:W-:Y:S01]  /*0300*/  HFMA2.MMA R6, -RZ, RZ, 1.625, 0 ;  /* 0x3e800000ff067435 */ /* 0x001fe200000001ff */
[----:B-1----:R-:W0:Y:S02]  /*0310*/  LDC.64 R4, c[0x0][0x218] ;  /* 0x00008600ff047b82 */ /* 0x002e240000000a00 */
[----:B0-----:R-:W-:-:S04]  /*0320*/  IMAD.WIDE R4, R16, 0x4, R4 ;  /* 0x0000000410047825 */ /* 0x001fc800078e0204 */
[----:B--2---:R-:W-:Y:S01]  /*0330*/  FADD R17, R17, 9.9999997473787516356e-06 ;  /* 0x3727c5ac11117421 */ /* 0x004fe20000000000 */
[----:B------:R-:W-:-:S03]  /*0340*/  FADD R0, R0, 9.9999997473787516356e-06 ;  /* 0x3727c5ac00007421 */ /* 0x000fc60000000000 */
[----:B------:R-:W0:Y:S08]  /*0350*/  MUFU.SQRT R23, R17 ;  /* 0x0000001100177308 */ /* 0x000e300000002000 */
[----:B------:R-:W1:Y:S01]  /*0360*/  MUFU.SQRT R21, R0 ;  /* 0x0000000000157308 */ /* 0x000e620000002000 */
[C---:B0-----:R-:W-:Y:S02]  /*0370*/  FSETP.GT.AND P1, PT, R23.reuse, 8.50705917302346158658e+37, PT ;  /* 0x7e8000001700780b */ /* 0x041fe40003f24000 */
[----:B------:R-:W-:-:S02]  /*0380*/  FSETP.GEU.AND P3, PT, R23, 1.175494350822287508e-38, PT ;  /* 0x008000001700780b */ /* 0x000fc40003f6e000 */
[C---:B-1----:R-:W-:Y:S02]  /*0390*/  FSETP.GT.AND P0, PT, R21.reuse, 8.50705917302346158658e+37, PT ;  /* 0x7e8000001500780b */ /* 0x042fe40003f04000 */
[----:B------:R-:W-:-:S07]  /*03a0*/  FSETP.GEU.AND P2, PT, R21, 1.175494350822287508e-38, PT ;  /* 0x008000001500780b */ /* 0x000fce0003f4e000 */
[----:B------:R-:W-:-:S04]  /*03b0*/  @P1 FMUL R23, R23, 0.25 ;  /* 0x3e80000017171820 */ /* 0x000fc80000400000 */
[----:B------:R-:W-:Y:S01]  /*03c0*/  @!P3 FMUL R23, R23, 16777216 ;  /* 0x4b8000001717b820 */ /* 0x000fe20000400000 */
[----:B------:R-:W-:-:S04]  /*03d0*/  @P0 FMUL R21, R21, 0.25 ;  /* 0x3e80000015150820 */ /* 0x000fc80000400000 */
[----:B------:R-:W-:Y:S01]  /*03e0*/  @!P2 FMUL R21, R21, 16777216 ;  /* 0x4b8000001515a820 */ /* 0x000fe20000400000 */
[----:B------:R-:W0:Y:S01]  /*03f0*/  MUFU.RCP R23, R23 ;  /* 0x0000001700177308 */ /* 0x000e220000001000 */
[----:B------:R-:W-:-:S07]  /*0400*/  FSEL R0, R6, 1, P0 ;  /* 0x3f80000006007808 */ /* 0x000fce0000000000 */
[----:B------:R-:W1:Y:S01]  /*0410*/  MUFU.RCP R21, R21 ;  /* 0x0000001500157308 */ /* 0x000e620000001000 */
[----:B------:R-:W-:Y:S01]  /*0420*/  FSEL R6, R6, 1, P1 ;  /* 0x3f80000006067808 */ /* 0x000fe20000800000 */
[----:B------:R-:W-:Y:S01]  /*0430*/  @!P2 FMUL R0, R0, 16777216 ;  /* 0x4b8000000000a820 */ /* 0x000fe20000400000 */
[--C-:B----4-:R-:W-:Y:S01]  /*0440*/  FADD R8, R8, R18.reuse ;  /* 0x0000001208087221 */ /* 0x110fe20000000000 */
[----:B------:R-:W-:Y:S02]  /*0450*/  FADD R9, R9, R18 ;  /* 0x0000001209097221 */ /* 0x000fe40000000000 */
[----:B------:R-:W-:Y:S01]  /*0460*/  @!P3 FMUL R6, R6, 16777216 ;  /* 0x4b8000000606b820 */ /* 0x000fe20000400000 */
[----:B-----5:R-:W-:Y:S01]  /*0470*/  FADD R13, R14, -R22 ;  /* 0x800000160e0d7221 */ /* 0x020fe20000000000 */
[C---:B---3--:R-:W-:Y:S01]  /*0480*/  FADD R11, -R20.reuse, R8 ;  /* 0x00000008140b7221 */ /* 0x048fe20000000100 */
[----:B------:R-:W-:Y:S01]  /*0490*/  FADD R17, R15, -R22 ;  /* 0x800000160f117221 */ /* 0x000fe20000000000 */
[----:B0-----:R-:W-:Y:S01]  /*04a0*/  FMUL R6, R23, R6 ;  /* 0x0000000617067220 */ /* 0x001fe20000400000 */
[----:B------:R-:W-:Y:S01]  /*04b0*/  FADD R15, -R20, R9 ;  /* 0x00000009140f7221 */ /* 0x000fe20000000100 */
[----:B-1----:R-:W-:-:S02]  /*04c0*/  FMUL R0, R21, R0 ;  /* 0x0000000015007220 */ /* 0x002fc40000400000 */
[C---:B------:R-:W-:Y:S01]  /*04d0*/  FMUL R13, R6.reuse, R13 ;  /* 0x0000000d060d7220 */ /* 0x040fe20000400000 */
[----:B------:R-:W-:Y:S01]  /*04e0*/  FMUL R14, R6, R17 ;  /* 0x00000011060e7220 */ /* 0x000fe20000400000 */
[C---:B------:R-:W-:Y:S01]  /*04f0*/  FMUL R11, R0.reuse, R11 ;  /* 0x0000000b000b7220 */ /* 0x040fe20000400000 */
[----:B------:R-:W-:Y:S01]  /*0500*/  FMUL R6, R0, R15 ;  /* 0x0000000f00067220 */ /* 0x000fe20000400000 */
[----:B------:R-:W-:Y:S02]  /*0510*/  FFMA R13, R10, R13, R19 ;  /* 0x0000000d0a0d7223 */ /* 0x000fe40000000013 */
[----:B------:R-:W-:Y:S01]  /*0520*/  FFMA R0, R12, R11, R7 ;  /* 0x0000000b0c007223 */ /* 0x000fe20000000007 */
[----:B------:R-:W-:Y:S01]  /*0530*/  FFMA R14, R10, R14, R19 ;  /* 0x0000000e0a0e7223 */ /* 0x000fe20000000013 */
[----:B------:R-:W-:-:S03]  /*0540*/  FFMA R7, R12, R6, R7 ;  /* 0x000000060c077223 */ /* 0x000fc60000000007 */
[----:B------:R-:W-:Y:S01]  /*0550*/  FSETP.GEU.AND P0, PT, R0, -R13, PT ;  /* 0x8000000d0000720b */ /* 0x000fe20003f0e000 */
[----:B------:R-:W-:Y:S01]  /*0560*/  FADD R0, R13, R0 ;  /* 0x000000000d007221 */ /* 0x000fe20000000000 */
[----:B------:R-:W-:Y:S01]  /*0570*/  FADD R6, R14, R7 ;  /* 0x000000070e067221 */ /* 0x000fe20000000000 */
[----:B------:R-:W-:-:S03]  /*0580*/  FSETP.GEU.AND P1, PT, R7, -R14, PT ;  /* 0x8000000e0700720b */ /* 0x000fc60003f2e000 */
[----:B------:R-:W-:Y:S02]  /*0590*/  FSEL R10, R0, RZ, P0 ;  /* 0x000000ff000a7208 */ /* 0x000fe40000000000 */
[----:B------:R-:W-:Y:S01]  /*05a0*/  FSEL R11, R6, RZ, P1 ;  /* 0x000000ff060b7208 */ /* 0x000fe20000800000 */
[----:B------:R-:W-:Y:S04]  /*05b0*/  STG.E.64 desc[UR4][R2.64], R8 ;  /* 0x0000000802007986 */ /* 0x000fe8000c101b04 */
[----:B------:R-:W-:Y:S01]  /*05c0*/  STG.E.64 desc[UR4][R4.64], R10 ;  /* 0x0000000a04007986 */ /* 0x000fe2000c101b04 */
[----:B------:R-:W-:Y:S05]  /*05d0*/  EXIT ;  /* 0x000000000000794d */ /* 0x000fea0003800000 */
.L_x_0:
[----:B------:R-:W-:-:S00]  /*05e0*/  BRA `(.L_x_0) ;  /* 0xfffffffc00fc7947 */ /* 0x000fc0000383ffff */
[----:B------:R-:W-:-:S00]  /*05f0*/  NOP ;  /* 0x0000000000007918 */ /* 0x000fc00000000000 */
        /* <DEDUP_REMOVED lines=8> */
.L_x_1:


//--------------------- .nv.global.init           --------------------------
	.section	.nv.global.init,"aw",@progbits
.nv.global.init:
	.type		_$_str,@object
	.size		_$_str,(_$_str_$_2 - _$_str)
_$_str:
        /*0000*/ 	.byte	0x5f, 0x5f, 0x43, 0x55, 0x44, 0x41, 0x5f, 0x46, 0x54, 0x5a, 0x00
	.type		_$_str_$_2,@object
	.size		_$_str_$_2,(.L_1 - _$_str_$_2)
_$_str_$_2:
        /*000b*/ 	.byte	0x5f, 0x5f, 0x43, 0x55, 0x44, 0x41, 0x5f, 0x50, 0x52, 0x45, 0x43, 0x5f, 0x53, 0x51, 0x52, 0x54
        /*001b*/ 	.byte	0x00
.L_1:


//--------------------- .nv.constant0.triton_poi_fused__native_batch_norm_legit_no_training_add_convolution_relu_12 --------------------------
	.section	.nv.constant0.triton_poi_fused__native_batch_norm_legit_no_training_add_convolution_relu_12,"a",@progbits
	.sectionflags	@""
	.align	4
.nv.constant0.triton_poi_fused__native_batch_norm_legit_no_training_add_convolution_relu_12:
	.zero		628
